//
// Generated by NVIDIA NVVM Compiler
//
// Compiler Build ID: CL-36424714
// Cuda compilation tools, release 13.0, V13.0.88
// Based on NVVM 20.0.0
//

.version 9.0
.target sm_100
.address_size 64

	// .globl	_Z16partialSumKernelPdS_S_i
.func  (.param .b64 func_retval0) __internal_accurate_pow
(
	.param .b64 __internal_accurate_pow_param_0
)
;
.extern .shared .align 16 .b8 sharedData[];

.visible .entry _Z16partialSumKernelPdS_S_i(
	.param .u64 .ptr .align 1 _Z16partialSumKernelPdS_S_i_param_0,
	.param .u64 .ptr .align 1 _Z16partialSumKernelPdS_S_i_param_1,
	.param .u64 .ptr .align 1 _Z16partialSumKernelPdS_S_i_param_2,
	.param .u32 _Z16partialSumKernelPdS_S_i_param_3
)
{
	.reg .pred 	%p<19>;
	.reg .b32 	%r<32>;
	.reg .b64 	%rd<12>;
	.reg .b64 	%fd<28>;

	ld.param.u64 	%rd1, [_Z16partialSumKernelPdS_S_i_param_0];
	ld.param.u64 	%rd2, [_Z16partialSumKernelPdS_S_i_param_1];
	ld.param.u64 	%rd3, [_Z16partialSumKernelPdS_S_i_param_2];
	ld.param.u32 	%r11, [_Z16partialSumKernelPdS_S_i_param_3];
	mov.u32 	%r1, %tid.x;
	mov.u32 	%r31, %ntid.x;
	mov.u32 	%r3, %ctaid.x;
	mad.lo.s32 	%r4, %r31, %r3, %r1;
	setp.ge.u32 	%p1, %r4, %r11;
	mov.f64 	%fd27, 0d0000000000000000;
	@%p1 bra 	$L__BB0_9;
	cvta.to.global.u64 	%rd4, %rd1;
	cvta.to.global.u64 	%rd5, %rd2;
	mul.wide.u32 	%rd6, %r4, 8;
	add.s64 	%rd7, %rd4, %rd6;
	ld.global.f64 	%fd12, [%rd7];
	add.s64 	%rd8, %rd5, %rd6;
	ld.global.f64 	%fd13, [%rd8];
	sub.f64 	%fd1, %fd12, %fd13;
	{
	.reg .b32 %temp; 
	mov.b64 	{%temp, %r5}, %fd1;
	}
	mov.f64 	%fd14, 0d4000000000000000;
	{
	.reg .b32 %temp; 
	mov.b64 	{%temp, %r12}, %fd14;
	}
	and.b32  	%r7, %r12, 2146435072;
	setp.eq.s32 	%p2, %r7, 1062207488;
	abs.f64 	%fd2, %fd1;
	{ // callseq 0, 0
	.param .b64 param0;
	st.param.f64 	[param0], %fd2;
	.param .b64 retval0;
	call.uni (retval0), 
	__internal_accurate_pow, 
	(
	param0
	);
	ld.param.f64 	%fd15, [retval0];
	} // callseq 0
	setp.lt.s32 	%p3, %r5, 0;
	neg.f64 	%fd17, %fd15;
	selp.f64 	%fd18, %fd17, %fd15, %p2;
	selp.f64 	%fd26, %fd18, %fd15, %p3;
	setp.neu.f64 	%p4, %fd1, 0d0000000000000000;
	@%p4 bra 	$L__BB0_3;
	setp.eq.s32 	%p5, %r7, 1062207488;
	selp.b32 	%r13, %r5, 0, %p5;
	setp.lt.s32 	%p6, %r12, 0;
	or.b32  	%r14, %r13, 2146435072;
	selp.b32 	%r15, %r14, %r13, %p6;
	mov.b32 	%r16, 0;
	mov.b64 	%fd26, {%r16, %r15};
$L__BB0_3:
	add.f64 	%fd19, %fd1, 0d4000000000000000;
	{
	.reg .b32 %temp; 
	mov.b64 	{%temp, %r17}, %fd19;
	}
	and.b32  	%r18, %r17, 2146435072;
	setp.ne.s32 	%p7, %r18, 2146435072;
	@%p7 bra 	$L__BB0_8;
	setp.num.f64 	%p8, %fd1, %fd1;
	@%p8 bra 	$L__BB0_6;
	mov.f64 	%fd20, 0d4000000000000000;
	add.rn.f64 	%fd26, %fd1, %fd20;
	bra.uni 	$L__BB0_8;
$L__BB0_6:
	setp.neu.f64 	%p9, %fd2, 0d7FF0000000000000;
	@%p9 bra 	$L__BB0_8;
	setp.lt.s32 	%p10, %r5, 0;
	setp.eq.s32 	%p11, %r7, 1062207488;
	setp.lt.s32 	%p12, %r12, 0;
	selp.b32 	%r20, 0, 2146435072, %p12;
	and.b32  	%r21, %r12, 2147483647;
	setp.ne.s32 	%p13, %r21, 1071644672;
	or.b32  	%r22, %r20, -2147483648;
	selp.b32 	%r23, %r22, %r20, %p13;
	selp.b32 	%r24, %r23, %r20, %p11;
	selp.b32 	%r25, %r24, %r20, %p10;
	mov.b32 	%r26, 0;
	mov.b64 	%fd26, {%r26, %r25};
$L__BB0_8:
	setp.eq.f64 	%p14, %fd1, 0d3FF0000000000000;
	selp.f64 	%fd27, 0d3FF0000000000000, %fd26, %p14;
$L__BB0_9:
	shl.b32 	%r27, %r1, 3;
	mov.u32 	%r28, sharedData;
	add.s32 	%r8, %r28, %r27;
	st.shared.f64 	[%r8], %fd27;
	bar.sync 	0;
	setp.lt.u32 	%p15, %r31, 2;
	@%p15 bra 	$L__BB0_13;
$L__BB0_10:
	shr.u32 	%r10, %r31, 1;
	setp.ge.u32 	%p16, %r1, %r10;
	@%p16 bra 	$L__BB0_12;
	shl.b32 	%r29, %r10, 3;
	add.s32 	%r30, %r8, %r29;
	ld.shared.f64 	%fd21, [%r30];
	ld.shared.f64 	%fd22, [%r8];
	add.f64 	%fd23, %fd21, %fd22;
	st.shared.f64 	[%r8], %fd23;
$L__BB0_12:
	bar.sync 	0;
	setp.gt.u32 	%p17, %r31, 3;
	mov.u32 	%r31, %r10;
	@%p17 bra 	$L__BB0_10;
$L__BB0_13:
	setp.ne.s32 	%p18, %r1, 0;
	@%p18 bra 	$L__BB0_15;
	ld.shared.f64 	%fd24, [sharedData];
	cvta.to.global.u64 	%rd9, %rd3;
	mul.wide.u32 	%rd10, %r3, 8;
	add.s64 	%rd11, %rd9, %rd10;
	st.global.f64 	[%rd11], %fd24;
$L__BB0_15:
	ret;

}
.func  (.param .b64 func_retval0) __internal_accurate_pow(
	.param .b64 __internal_accurate_pow_param_0
)
{
	.reg .pred 	%p<8>;
	.reg .b32 	%r<49>;
	.reg .b32 	%f<3>;
	.reg .b64 	%fd<109>;

	ld.param.f64 	%fd10, [__internal_accurate_pow_param_0];
	{
	.reg .b32 %temp; 
	mov.b64 	{%temp, %r46}, %fd10;
	}
	{
	.reg .b32 %temp; 
	mov.b64 	{%r45, %temp}, %fd10;
	}
	shr.u32 	%r47, %r46, 20;
	setp.gt.u32 	%p1, %r46, 1048575;
	@%p1 bra 	$L__BB1_2;
	mul.f64 	%fd11, %fd10, 0d4350000000000000;
	{
	.reg .b32 %temp; 
	mov.b64 	{%temp, %r46}, %fd11;
	}
	{
	.reg .b32 %temp; 
	mov.b64 	{%r45, %temp}, %fd11;
	}
	shr.u32 	%r16, %r46, 20;
	add.s32 	%r47, %r16, -54;
$L__BB1_2:
	add.s32 	%r48, %r47, -1023;
	and.b32  	%r17, %r46, -2146435073;
	or.b32  	%r18, %r17, 1072693248;
	mov.b64 	%fd107, {%r45, %r18};
	setp.lt.u32 	%p2, %r18, 1073127583;
	@%p2 bra 	$L__BB1_4;
	{
	.reg .b32 %temp; 
	mov.b64 	{%r19, %temp}, %fd107;
	}
	{
	.reg .b32 %temp; 
	mov.b64 	{%temp, %r20}, %fd107;
	}
	add.s32 	%r21, %r20, -1048576;
	mov.b64 	%fd107, {%r19, %r21};
	add.s32 	%r48, %r47, -1022;
$L__BB1_4:
	add.f64 	%fd12, %fd107, 0dBFF0000000000000;
	add.f64 	%fd13, %fd107, 0d3FF0000000000000;
	rcp.approx.ftz.f64 	%fd14, %fd13;
	neg.f64 	%fd15, %fd13;
	fma.rn.f64 	%fd16, %fd15, %fd14, 0d3FF0000000000000;
	fma.rn.f64 	%fd17, %fd16, %fd16, %fd16;
	fma.rn.f64 	%fd18, %fd17, %fd14, %fd14;
	mul.f64 	%fd19, %fd12, %fd18;
	fma.rn.f64 	%fd20, %fd12, %fd18, %fd19;
	mul.f64 	%fd21, %fd20, %fd20;
	fma.rn.f64 	%fd22, %fd21, 0d3EB0F5FF7D2CAFE2, 0d3ED0F5D241AD3B5A;
	fma.rn.f64 	%fd23, %fd22, %fd21, 0d3EF3B20A75488A3F;
	fma.rn.f64 	%fd24, %fd23, %fd21, 0d3F1745CDE4FAECD5;
	fma.rn.f64 	%fd25, %fd24, %fd21, 0d3F3C71C7258A578B;
	fma.rn.f64 	%fd26, %fd25, %fd21, 0d3F6249249242B910;
	fma.rn.f64 	%fd27, %fd26, %fd21, 0d3F89999999999DFB;
	sub.f64 	%fd28, %fd12, %fd20;
	add.f64 	%fd29, %fd28, %fd28;
	neg.f64 	%fd30, %fd20;
	fma.rn.f64 	%fd31, %fd30, %fd12, %fd29;
	mul.f64 	%fd32, %fd18, %fd31;
	fma.rn.f64 	%fd33, %fd21, %fd27, 0d3FB5555555555555;
	mov.f64 	%fd34, 0d3FB5555555555555;
	sub.f64 	%fd35, %fd34, %fd33;
	fma.rn.f64 	%fd36, %fd21, %fd27, %fd35;
	add.f64 	%fd37, %fd36, 0dBC46A4CB00B9E7B0;
	add.f64 	%fd38, %fd33, %fd37;
	sub.f64 	%fd39, %fd33, %fd38;
	add.f64 	%fd40, %fd37, %fd39;
	mul.rn.f64 	%fd41, %fd20, %fd20;
	neg.f64 	%fd42, %fd41;
	fma.rn.f64 	%fd43, %fd20, %fd20, %fd42;
	{
	.reg .b32 %temp; 
	mov.b64 	{%r22, %temp}, %fd32;
	}
	{
	.reg .b32 %temp; 
	mov.b64 	{%temp, %r23}, %fd32;
	}
	add.s32 	%r24, %r23, 1048576;
	mov.b64 	%fd44, {%r22, %r24};
	fma.rn.f64 	%fd45, %fd20, %fd44, %fd43;
	mul.rn.f64 	%fd46, %fd41, %fd20;
	neg.f64 	%fd47, %fd46;
	fma.rn.f64 	%fd48, %fd41, %fd20, %fd47;
	fma.rn.f64 	%fd49, %fd41, %fd32, %fd48;
	fma.rn.f64 	%fd50, %fd45, %fd20, %fd49;
	mul.rn.f64 	%fd51, %fd38, %fd46;
	neg.f64 	%fd52, %fd51;
	fma.rn.f64 	%fd53, %fd38, %fd46, %fd52;
	fma.rn.f64 	%fd54, %fd38, %fd50, %fd53;
	fma.rn.f64 	%fd55, %fd40, %fd46, %fd54;
	add.f64 	%fd56, %fd51, %fd55;
	sub.f64 	%fd57, %fd51, %fd56;
	add.f64 	%fd58, %fd55, %fd57;
	add.f64 	%fd59, %fd20, %fd56;
	sub.f64 	%fd60, %fd20, %fd59;
	add.f64 	%fd61, %fd56, %fd60;
	add.f64 	%fd62, %fd58, %fd61;
	add.f64 	%fd63, %fd32, %fd62;
	add.f64 	%fd64, %fd59, %fd63;
	sub.f64 	%fd65, %fd59, %fd64;
	add.f64 	%fd66, %fd63, %fd65;
	xor.b32  	%r25, %r48, -2147483648;
	mov.b32 	%r26, 1127219200;
	mov.b64 	%fd67, {%r25, %r26};
	mov.b32 	%r27, -2147483648;
	mov.b64 	%fd68, {%r27, %r26};
	sub.f64 	%fd69, %fd67, %fd68;
	fma.rn.f64 	%fd70, %fd69, 0d3FE62E42FEFA39EF, %fd64;
	fma.rn.f64 	%fd71, %fd69, 0dBFE62E42FEFA39EF, %fd70;
	sub.f64 	%fd72, %fd71, %fd64;
	sub.f64 	%fd73, %fd66, %fd72;
	fma.rn.f64 	%fd74, %fd69, 0d3C7ABC9E3B39803F, %fd73;
	add.f64 	%fd75, %fd70, %fd74;
	sub.f64 	%fd76, %fd70, %fd75;
	add.f64 	%fd77, %fd74, %fd76;
	mov.f64 	%fd78, 0d4000000000000000;
	{
	.reg .b32 %temp; 
	mov.b64 	{%temp, %r28}, %fd78;
	}
	{
	.reg .b32 %temp; 
	mov.b64 	{%r29, %temp}, %fd78;
	}
	shl.b32 	%r30, %r28, 1;
	setp.gt.u32 	%p3, %r30, -33554433;
	and.b32  	%r31, %r28, -15728641;
	selp.b32 	%r32, %r31, %r28, %p3;
	mov.b64 	%fd79, {%r29, %r32};
	mul.rn.f64 	%fd80, %fd75, %fd79;
	neg.f64 	%fd81, %fd80;
	fma.rn.f64 	%fd82, %fd75, %fd79, %fd81;
	fma.rn.f64 	%fd83, %fd77, %fd79, %fd82;
	add.f64 	%fd4, %fd80, %fd83;
	sub.f64 	%fd84, %fd80, %fd4;
	add.f64 	%fd5, %fd83, %fd84;
	fma.rn.f64 	%fd85, %fd4, 0d3FF71547652B82FE, 0d4338000000000000;
	{
	.reg .b32 %temp; 
	mov.b64 	{%r13, %temp}, %fd85;
	}
	mov.f64 	%fd86, 0dC338000000000000;
	add.rn.f64 	%fd87, %fd85, %fd86;
	fma.rn.f64 	%fd88, %fd87, 0dBFE62E42FEFA39EF, %fd4;
	fma.rn.f64 	%fd89, %fd87, 0dBC7ABC9E3B39803F, %fd88;
	fma.rn.f64 	%fd90, %fd89, 0d3E5ADE1569CE2BDF, 0d3E928AF3FCA213EA;
	fma.rn.f64 	%fd91, %fd90, %fd89, 0d3EC71DEE62401315;
	fma.rn.f64 	%fd92, %fd91, %fd89, 0d3EFA01997C89EB71;
	fma.rn.f64 	%fd93, %fd92, %fd89, 0d3F2A01A014761F65;
	fma.rn.f64 	%fd94, %fd93, %fd89, 0d3F56C16C1852B7AF;
	fma.rn.f64 	%fd95, %fd94, %fd89, 0d3F81111111122322;
	fma.rn.f64 	%fd96, %fd95, %fd89, 0d3FA55555555502A1;
	fma.rn.f64 	%fd97, %fd96, %fd89, 0d3FC5555555555511;
	fma.rn.f64 	%fd98, %fd97, %fd89, 0d3FE000000000000B;
	fma.rn.f64 	%fd99, %fd98, %fd89, 0d3FF0000000000000;
	fma.rn.f64 	%fd100, %fd99, %fd89, 0d3FF0000000000000;
	{
	.reg .b32 %temp; 
	mov.b64 	{%r14, %temp}, %fd100;
	}
	{
	.reg .b32 %temp; 
	mov.b64 	{%temp, %r15}, %fd100;
	}
	shl.b32 	%r33, %r13, 20;
	add.s32 	%r34, %r33, %r15;
	mov.b64 	%fd108, {%r14, %r34};
	{
	.reg .b32 %temp; 
	mov.b64 	{%temp, %r35}, %fd4;
	}
	mov.b32 	%f2, %r35;
	abs.f32 	%f1, %f2;
	setp.lt.f32 	%p4, %f1, 0f4086232B;
	@%p4 bra 	$L__BB1_7;
	setp.lt.f64 	%p5, %fd4, 0d0000000000000000;
	add.f64 	%fd101, %fd4, 0d7FF0000000000000;
	selp.f64 	%fd108, 0d0000000000000000, %fd101, %p5;
	setp.geu.f32 	%p6, %f1, 0f40874800;
	@%p6 bra 	$L__BB1_7;
	shr.u32 	%r36, %r13, 31;
	add.s32 	%r37, %r13, %r36;
	shr.s32 	%r38, %r37, 1;
	shl.b32 	%r39, %r38, 20;
	add.s32 	%r40, %r15, %r39;
	mov.b64 	%fd102, {%r14, %r40};
	sub.s32 	%r41, %r13, %r38;
	shl.b32 	%r42, %r41, 20;
	add.s32 	%r43, %r42, 1072693248;
	mov.b32 	%r44, 0;
	mov.b64 	%fd103, {%r44, %r43};
	mul.f64 	%fd108, %fd103, %fd102;
$L__BB1_7:
	abs.f64 	%fd104, %fd108;
	setp.eq.f64 	%p7, %fd104, 0d7FF0000000000000;
	fma.rn.f64 	%fd105, %fd108, %fd5, %fd108;
	selp.f64 	%fd106, %fd108, %fd105, %p7;
	st.param.f64 	[func_retval0], %fd106;
	ret;

}


// ===== COMPILED SASS (sm_100) =====

	.target	sm_100

	.elftype	@"ET_EXEC"


//--------------------- .note.nv.tkinfo           --------------------------
	.section	.note.nv.tkinfo,"",@"SHT_NOTE"
	.sectionflags	@"SHF_NOTE_NV_TKINFO"
	.tkinfo
        /*0018*/ 	.word	0x00000002
        /*0030*/ 	.string	""
        /*0030*/ 	.string	"ptxas"
        /*0030*/ 	.string	"Cuda compilation tools, release 13.0, V13.0.88"
        /*0030*/ 	.string	"Build cuda_13.0.r13.0/compiler.36424714_0"
        /*0030*/ 	.string	"-arch sm_100 -m 64 "



//--------------------- .note.nv.cuinfo           --------------------------
	.section	.note.nv.cuinfo,"",@"SHT_NOTE"
	.sectionflags	@"SHF_NOTE_NV_CUINFO"
        /*0018*/ 	.short	0x0002
        /*001a*/ 	.short	0x0064
        /*001c*/ 	.short	0x0082
	.zero		2


//--------------------- .nv.info                  --------------------------
	.section	.nv.info,"",@"SHT_CUDA_INFO"
	.align	4


	//----- nvinfo : EIATTR_REGCOUNT
	.align		4
        /*0000*/ 	.byte	0x04, 0x2f
        /*0002*/ 	.short	(.L_1 - .L_0)
	.align		4
.L_0:
        /*0004*/ 	.word	index@(_Z16partialSumKernelPdS_S_i)
        /*0008*/ 	.word	0x0000001d


	//----- nvinfo : EIATTR_FRAME_SIZE
	.align		4
.L_1:
        /*000c*/ 	.byte	0x04, 0x11
        /*000e*/ 	.short	(.L_3 - .L_2)
	.align		4
.L_2:
        /*0010*/ 	.word	index@($_Z16partialSumKernelPdS_S_i$__internal_accurate_pow)
        /*0014*/ 	.word	0x00000000


	//----- nvinfo : EIATTR_FRAME_SIZE
	.align		4
.L_3:
        /*0018*/ 	.byte	0x04, 0x11
        /*001a*/ 	.short	(.L_5 - .L_4)
	.align		4
.L_4:
        /*001c*/ 	.word	index@(_Z16partialSumKernelPdS_S_i)
        /*0020*/ 	.word	0x00000000


	//----- nvinfo : EIATTR_MIN_STACK_SIZE
	.align		4
.L_5:
        /*0024*/ 	.byte	0x04, 0x12
        /*0026*/ 	.short	(.L_7 - .L_6)
	.align		4
.L_6:
        /*0028*/ 	.word	index@(_Z16partialSumKernelPdS_S_i)
        /*002c*/ 	.word	0x00000000
.L_7:


//--------------------- .nv.compat                --------------------------
	.section	.nv.compat,"",@"SHT_CUDA_COMPAT_INFO"
	.align	4
        /*0000*/ 	.byte	0x02, 0x09, 0x00, 0x00, 0x02, 0x02, 0x01, 0x00, 0x02, 0x05, 0x05, 0x00, 0x03, 0x07, 0x01, 0x01
        /*0010*/ 	.byte	0x02, 0x03, 0x00, 0x00, 0x02, 0x06, 0x01, 0x00, 0x04, 0x0b, 0x08, 0x00, 0x01, 0x00, 0x00, 0x00
        /*0020*/ 	.byte	0x00, 0x00, 0x00, 0x00


//--------------------- .nv.info._Z16partialSumKernelPdS_S_i --------------------------
	.section	.nv.info._Z16partialSumKernelPdS_S_i,"",@"SHT_CUDA_INFO"
	.sectionflags	@""
	.align	4


	//----- nvinfo : EIATTR_CUDA_API_VERSION
	.align		4
        /*0000*/ 	.byte	0x04, 0x37
        /*0002*/ 	.short	(.L_9 - .L_8)
.L_8:
        /*0004*/ 	.word	0x00000082


	//----- nvinfo : EIATTR_KPARAM_INFO
	.align		4
.L_9:
        /*0008*/ 	.byte	0x04, 0x17
        /*000a*/ 	.short	(.L_11 - .L_10)
.L_10:
        /*000c*/ 	.word	0x00000000
        /*0010*/ 	.short	0x0003
        /*0012*/ 	.short	0x0018
        /*0014*/ 	.byte	0x00, 0xf0, 0x11, 0x00


	//----- nvinfo : EIATTR_KPARAM_INFO
	.align		4
.L_11:
        /*0018*/ 	.byte	0x04, 0x17
        /*001a*/ 	.short	(.L_13 - .L_12)
.L_12:
        /*001c*/ 	.word	0x00000000
        /*0020*/ 	.short	0x0002
        /*0022*/ 	.short	0x0010
        /*0024*/ 	.byte	0x00, 0xf5, 0x21, 0x00


	//----- nvinfo : EIATTR_KPARAM_INFO
	.align		4
.L_13:
        /*0028*/ 	.byte	0x04, 0x17
        /*002a*/ 	.short	(.L_15 - .L_14)
.L_14:
        /*002c*/ 	.word	0x00000000
        /*0030*/ 	.short	0x0001
        /*0032*/ 	.short	0x0008
        /*0034*/ 	.byte	0x00, 0xf5, 0x21, 0x00


	//----- nvinfo : EIATTR_KPARAM_INFO
	.align		4
.L_15:
        /*0038*/ 	.byte	0x04, 0x17
        /*003a*/ 	.short	(.L_17 - .L_16)
.L_16:
        /*003c*/ 	.word	0x00000000
        /*0040*/ 	.short	0x0000
        /*0042*/ 	.short	0x0000
        /*0044*/ 	.byte	0x00, 0xf5, 0x21, 0x00


	//----- nvinfo : EIATTR_SPARSE_MMA_MASK
	.align		4
.L_17:
        /*0048*/ 	.byte	0x03, 0x50
        /*004a*/ 	.short	0x0000


	//----- nvinfo : EIATTR_MAXREG_COUNT
	.align		4
        /*004c*/ 	.byte	0x03, 0x1b
        /*004e*/ 	.short	0x00ff


	//----- nvinfo : EIATTR_NUM_BARRIERS
	.align		4
        /*0050*/ 	.byte	0x02, 0x4c
        /*0052*/ 	.byte	0x01
	.zero		1


	//----- nvinfo : EIATTR_MERCURY_ISA_VERSION
	.align		4
        /*0054*/ 	.byte	0x03, 0x5f
        /*0056*/ 	.short	0x0101


	//----- nvinfo : EIATTR_VRC_CTA_INIT_COUNT
	.align		4
        /*0058*/ 	.byte	0x02, 0x4a
	.zero		1
	.zero		1


	//----- nvinfo : EIATTR_EXIT_INSTR_OFFSETS
	.align		4
        /*005c*/ 	.byte	0x04, 0x1c
        /*005e*/ 	.short	(.L_19 - .L_18)


	//   ....[0]....
.L_18:
        /*0060*/ 	.word	0x000003f0


	//   ....[1]....
        /*0064*/ 	.word	0x00000470


	//----- nvinfo : EIATTR_CRS_STACK_SIZE
	.align		4
.L_19:
        /*0068*/ 	.byte	0x04, 0x1e
        /*006a*/ 	.short	(.L_21 - .L_20)
.L_20:
        /*006c*/ 	.word	0x00000000


	//----- nvinfo : EIATTR_CBANK_PARAM_SIZE
	.align		4
.L_21:
        /*0070*/ 	.byte	0x03, 0x19
        /*0072*/ 	.short	0x001c


	//----- nvinfo : EIATTR_PARAM_CBANK
	.align		4
        /*0074*/ 	.byte	0x04, 0x0a
        /*0076*/ 	.short	(.L_23 - .L_22)
	.align		4
.L_22:
        /*0078*/ 	.word	index@(.nv.constant0._Z16partialSumKernelPdS_S_i)
        /*007c*/ 	.short	0x0380
        /*007e*/ 	.short	0x001c


	//----- nvinfo : EIATTR_SW_WAR
	.align		4
.L_23:
        /*0080*/ 	.byte	0x04, 0x36
        /*0082*/ 	.short	(.L_25 - .L_24)
.L_24:
        /*0084*/ 	.word	0x00000008
.L_25:


//--------------------- .nv.callgraph             --------------------------
	.section	.nv.callgraph,"",@"SHT_CUDA_CALLGRAPH"
	.align	4
	.sectionentsize	8
	.align		4
        /*0000*/ 	.word	0x00000000
	.align		4
        /*0004*/ 	.word	0xffffffff
	.align		4
        /*0008*/ 	.word	0x00000000
	.align		4
        /*000c*/ 	.word	0xfffffffe
	.align		4
        /*0010*/ 	.word	0x00000000
	.align		4
        /*0014*/ 	.word	0xfffffffd
	.align		4
        /*0018*/ 	.word	0x00000000
	.align		4
        /*001c*/ 	.word	0xfffffffc


//--------------------- .text._Z16partialSumKernelPdS_S_i --------------------------
	.section	.text._Z16partialSumKernelPdS_S_i,"ax",@progbits
	.align	128
        .global         _Z16partialSumKernelPdS_S_i
        .type           _Z16partialSumKernelPdS_S_i,@function
        .size           _Z16partialSumKernelPdS_S_i,(.L_x_9 - _Z16partialSumKernelPdS_S_i)
        .other          _Z16partialSumKernelPdS_S_i,@"STO_CUDA_ENTRY STV_DEFAULT"
_Z16partialSumKernelPdS_S_i:
.text._Z16partialSumKernelPdS_S_i:
[----:B------:R-:W-:Y:S01]  /*0000*/  LDC R1, c[0x0][0x37c] ;  /* 0x0000df00ff017b82 */ /* 0x000fe20000000800 */
[----:B------:R-:W0:Y:S01]  /*0010*/  S2R R2, SR_TID.X ;  /* 0x0000000000027919 */ /* 0x000e220000002100 */
[----:B------:R-:W1:Y:S01]  /*0020*/  LDCU UR4, c[0x0][0x360] ;  /* 0x00006c00ff0477ac */ /* 0x000e620008000800 */
[----:B------:R-:W-:Y:S01]  /*0030*/  BSSY.RECONVERGENT B0, `(.L_x_0) ;  /* 0x0000027000007945 */ /* 0x000fe20003800200 */
[----:B------:R-:W-:Y:S01]  /*0040*/  CS2R R4, SRZ ;  /* 0x0000000000047805 */ /* 0x000fe2000001ff00 */
[----:B------:R-:W0:Y:S01]  /*0050*/  S2R R3, SR_CTAID.X ;  /* 0x0000000000037919 */ /* 0x000e220000002500 */
[----:B------:R-:W2:Y:S01]  /*0060*/  LDCU UR5, c[0x0][0x398] ;  /* 0x00007300ff0577ac */ /* 0x000ea20008000800 */
[----:B------:R-:W3:Y:S01]  /*0070*/  LDCU.64 UR6, c[0x0][0x358] ;  /* 0x00006b00ff0677ac */ /* 0x000ee20008000a00 */
[----:B-1----:R-:W-:Y:S02]  /*0080*/  IMAD.U32 R26, RZ, RZ, UR4 ;  /* 0x00000004ff1a7e24 */ /* 0x002fe4000f8e00ff */
[----:B0-----:R-:W-:-:S05]  /*0090*/  IMAD R11, R3, UR4, R2 ;  /* 0x00000004030b7c24 */ /* 0x001fca000f8e0202 */
[----:B--2---:R-:W-:-:S13]  /*00a0*/  ISETP.GE.U32.AND P0, PT, R11, UR5, PT ;  /* 0x000000050b007c0c */ /* 0x004fda000bf06070 */
[----:B---3--:R-:W-:Y:S05]  /*00b0*/  @P0 BRA `(.L_x_1) ;  /* 0x0000000000780947 */ /* 0x008fea0003800000 */
[----:B------:R-:W0:Y:S08]  /*00c0*/  LDC.64 R8, c[0x0][0x388] ;  /* 0x0000e200ff087b82 */ /* 0x000e300000000a00 */
[----:B------:R-:W1:Y:S01]  /*00d0*/  LDC.64 R6, c[0x0][0x380] ;  /* 0x0000e000ff067b82 */ /* 0x000e620000000a00 */
[----:B0-----:R-:W-:-:S06]  /*00e0*/  IMAD.WIDE.U32 R8, R11, 0x8, R8 ;  /* 0x000000080b087825 */ /* 0x001fcc00078e0008 */
[----:B------:R-:W2:Y:S01]  /*00f0*/  LDG.E.64 R8, desc[UR6][R8.64] ;  /* 0x0000000608087981 */ /* 0x000ea2000c1e1b00 */
[----:B-1----:R-:W-:-:S05]  /*0100*/  IMAD.WIDE.U32 R6, R11, 0x8, R6 ;  /* 0x000000080b067825 */ /* 0x002fca00078e0006 */
[----:B------:R-:W2:Y:S01]  /*0110*/  LDG.E.64 R4, desc[UR6][R6.64] ;  /* 0x0000000606047981 */ /* 0x000ea2000c1e1b00 */
[----:B------:R-:W-:Y:S01]  /*0120*/  BSSY.RECONVERGENT B1, `(.L_x_2) ;  /* 0x0000004000017945 */ /* 0x000fe20003800200 */
[----:B------:R-:W-:Y:S01]  /*0130*/  MOV R0, 0x160 ;  /* 0x0000016000007802 */ /* 0x000fe20000000f00 */
[----:B--2---:R-:W-:-:S11]  /*0140*/  DADD R4, R4, -R8 ;  /* 0x0000000004047229 */ /* 0x004fd60000000808 */
[----:B------:R-:W-:Y:S05]  /*0150*/  CALL.REL.NOINC `($_Z16partialSumKernelPdS_S_i$__internal_accurate_pow) ;  /* 0x0000000000c87944 */ /* 0x000fea0003c00000 */
[----:B------:R-:W-:Y:S05]  /*0160*/  BSYNC.RECONVERGENT B1 ;  /* 0x0000000000017941 */ /* 0x000fea0003800200 */
.L_x_2:
[C---:B------:R-:W-:Y:S01]  /*0170*/  DADD R6, R4.reuse, 2 ;  /* 0x4000000004067429 */ /* 0x040fe20000000000 */
[----:B------:R-:W-:Y:S01]  /*0180*/  BSSY.RECONVERGENT B1, `(.L_x_3) ;  /* 0x000000f000017945 */ /* 0x000fe20003800200 */
[C---:B------:R-:W-:Y:S02]  /*0190*/  DSETP.NEU.AND P1, PT, R4.reuse, RZ, PT ;  /* 0x000000ff0400722a */ /* 0x040fe40003f2d000 */
[----:B------:R-:W-:-:S06]  /*01a0*/  DSETP.NEU.AND P0, PT, R4, 1, PT ;  /* 0x3ff000000400742a */ /* 0x000fcc0003f0d000 */
[----:B------:R-:W-:Y:S01]  /*01b0*/  LOP3.LUT R6, R7, 0x7ff00000, RZ, 0xc0, !PT ;  /* 0x7ff0000007067812 */ /* 0x000fe200078ec0ff */
[----:B------:R-:W-:-:S03]  /*01c0*/  IMAD.MOV.U32 R7, RZ, RZ, R9 ;  /* 0x000000ffff077224 */ /* 0x000fc600078e0009 */
[----:B------:R-:W-:Y:S01]  /*01d0*/  ISETP.NE.AND P2, PT, R6, 0x7ff00000, PT ;  /* 0x7ff000000600780c */ /* 0x000fe20003f45270 */
[----:B------:R-:W-:Y:S01]  /*01e0*/  IMAD.MOV.U32 R6, RZ, RZ, R8 ;  /* 0x000000ffff067224 */ /* 0x000fe200078e0008 */
[----:B------:R-:W-:-:S11]  /*01f0*/  @!P1 CS2R R6, SRZ ;  /* 0x0000000000069805 */ /* 0x000fd6000001ff00 */
[----:B------:R-:W-:Y:S05]  /*0200*/  @P2 BRA `(.L_x_4) ;  /* 0x0000000000182947 */ /* 0x000fea0003800000 */
[----:B------:R-:W-:-:S14]  /*0210*/  DSETP.NAN.AND P1, PT, R4, R4, PT ;  /* 0x000000040400722a */ /* 0x000fdc0003f28000 */
[----:B------:R-:W-:Y:S01]  /*0220*/  @P1 DADD R6, R4, 2 ;  /* 0x4000000004061429 */ /* 0x000fe20000000000 */
[----:B------:R-:W-:Y:S10]  /*0230*/  @P1 BRA `(.L_x_4) ;  /* 0x00000000000c1947 */ /* 0x000ff40003800000 */
[----:B------:R-:W-:-:S14]  /*0240*/  DSETP.NEU.AND P1, PT, |R4|, +INF , PT ;  /* 0x7ff000000400742a */ /* 0x000fdc0003f2d200 */
[----:B------:R-:W-:Y:S02]  /*0250*/  @!P1 IMAD.MOV.U32 R6, RZ, RZ, 0x0 ;  /* 0x00000000ff069424 */ /* 0x000fe400078e00ff */
[----:B------:R-:W-:-:S07]  /*0260*/  @!P1 IMAD.MOV.U32 R7, RZ, RZ, 0x7ff00000 ;  /* 0x7ff00000ff079424 */ /* 0x000fce00078e00ff */
.L_x_4:
[----:B------:R-:W-:Y:S05]  /*0270*/  BSYNC.RECONVERGENT B1 ;  /* 0x0000000000017941 */ /* 0x000fea0003800200 */
.L_x_3:
[----:B------:R-:W-:Y:S02]  /*0280*/  FSEL R4, R6, RZ, P0 ;  /* 0x000000ff06047208 */ /* 0x000fe40000000000 */
[----:B------:R-:W-:-:S07]  /*0290*/  FSEL R5, R7, 1.875, P0 ;  /* 0x3ff0000007057808 */ /* 0x000fce0000000000 */
.L_x_1:
[----:B------:R-:W-:Y:S05]  /*02a0*/  BSYNC.RECONVERGENT B0 ;  /* 0x0000000000007941 */ /* 0x000fea0003800200 */
.L_x_0:
[----:B------:R-:W0:Y:S01]  /*02b0*/  S2UR UR5, SR_CgaCtaId ;  /* 0x00000000000579c3 */ /* 0x000e220000008800 */
[----:B------:R-:W-:Y:S01]  /*02c0*/  UMOV UR4, 0x400 ;  /* 0x0000040000047882 */ /* 0x000fe20000000000 */
[----:B------:R-:W-:Y:S02]  /*02d0*/  ISETP.GE.U32.AND P1, PT, R26, 0x2, PT ;  /* 0x000000021a00780c */ /* 0x000fe40003f26070 */
[----:B------:R-:W-:Y:S01]  /*02e0*/  ISETP.NE.AND P0, PT, R2, RZ, PT ;  /* 0x000000ff0200720c */ /* 0x000fe20003f05270 */
[----:B0-----:R-:W-:-:S06]  /*02f0*/  ULEA UR4, UR5, UR4, 0x18 ;  /* 0x0000000405047291 */ /* 0x001fcc000f8ec0ff */
[----:B------:R-:W-:-:S05]  /*0300*/  LEA R9, R2, UR4, 0x3 ;  /* 0x0000000402097c11 */ /* 0x000fca000f8e18ff */
[----:B------:R0:W-:Y:S01]  /*0310*/  STS.64 [R9], R4 ;  /* 0x0000000409007388 */ /* 0x0001e20000000a00 */
[----:B------:R-:W-:Y:S06]  /*0320*/  BAR.SYNC.DEFER_BLOCKING 0x0 ;  /* 0x0000000000007b1d */ /* 0x000fec0000010000 */
[----:B------:R-:W-:Y:S05]  /*0330*/  @!P1 BRA `(.L_x_5) ;  /* 0x00000000002c9947 */ /* 0x000fea0003800000 */
.L_x_6:
[----:B------:R-:W-:-:S04]  /*0340*/  SHF.R.U32.HI R8, RZ, 0x1, R26 ;  /* 0x00000001ff087819 */ /* 0x000fc8000001161a */
[----:B------:R-:W-:-:S13]  /*0350*/  ISETP.GE.U32.AND P1, PT, R2, R8, PT ;  /* 0x000000080200720c */ /* 0x000fda0003f26070 */
[----:B------:R-:W-:Y:S01]  /*0360*/  @!P1 IMAD R0, R8, 0x8, R9 ;  /* 0x0000000808009824 */ /* 0x000fe200078e0209 */
[----:B------:R-:W-:Y:S04]  /*0370*/  @!P1 LDS.64 R6, [R9] ;  /* 0x0000000009069984 */ /* 0x000fe80000000a00 */
[----:B0-----:R-:W0:Y:S02]  /*0380*/  @!P1 LDS.64 R4, [R0] ;  /* 0x0000000000049984 */ /* 0x001e240000000a00 */
[----:B0-----:R-:W-:-:S07]  /*0390*/  @!P1 DADD R4, R4, R6 ;  /* 0x0000000004049229 */ /* 0x001fce0000000006 */
[----:B------:R1:W-:Y:S01]  /*03a0*/  @!P1 STS.64 [R9], R4 ;  /* 0x0000000409009388 */ /* 0x0003e20000000a00 */
[----:B------:R-:W-:Y:S01]  /*03b0*/  BAR.SYNC.DEFER_BLOCKING 0x0 ;  /* 0x0000000000007b1d */ /* 0x000fe20000010000 */
[----:B------:R-:W-:Y:S01]  /*03c0*/  ISETP.GT.U32.AND P1, PT, R26, 0x3, PT ;  /* 0x000000031a00780c */ /* 0x000fe20003f24070 */
[----:B------:R-:W-:-:S12]  /*03d0*/  IMAD.MOV.U32 R26, RZ, RZ, R8 ;  /* 0x000000ffff1a7224 */ /* 0x000fd800078e0008 */
[----:B-1----:R-:W-:Y:S05]  /*03e0*/  @P1 BRA `(.L_x_6) ;  /* 0xfffffffc00d41947 */ /* 0x002fea000383ffff */
.L_x_5:
[----:B------:R-:W-:Y:S05]  /*03f0*/  @P0 EXIT ;  /* 0x000000000000094d */ /* 0x000fea0003800000 */
[----:B------:R-:W1:Y:S01]  /*0400*/  S2UR UR5, SR_CgaCtaId ;  /* 0x00000000000579c3 */ /* 0x000e620000008800 */
[----:B------:R-:W-:-:S07]  /*0410*/  UMOV UR4, 0x400 ;  /* 0x0000040000047882 */ /* 0x000fce0000000000 */
[----:B------:R-:W2:Y:S01]  /*0420*/  LDC.64 R6, c[0x0][0x390] ;  /* 0x0000e400ff067b82 */ /* 0x000ea20000000a00 */
[----:B-1----:R-:W-:Y:S01]  /*0430*/  ULEA UR4, UR5, UR4, 0x18 ;  /* 0x0000000405047291 */ /* 0x002fe2000f8ec0ff */
[----:B--2---:R-:W-:-:S08]  /*0440*/  IMAD.WIDE.U32 R2, R3, 0x8, R6 ;  /* 0x0000000803027825 */ /* 0x004fd000078e0006 */
[----:B0-----:R-:W0:Y:S04]  /*0450*/  LDS.64 R4, [UR4] ;  /* 0x00000004ff047984 */ /* 0x001e280008000a00 */
[----:B0-----:R-:W-:Y:S01]  /*0460*/  STG.E.64 desc[UR6][R2.64], R4 ;  /* 0x0000000402007986 */ /* 0x001fe2000c101b06 */
[----:B------:R-:W-:Y:S05]  /*0470*/  EXIT ;  /* 0x000000000000794d */ /* 0x000fea0003800000 */
        .type           $_Z16partialSumKernelPdS_S_i$__internal_accurate_pow,@function
        .size           $_Z16partialSumKernelPdS_S_i$__internal_accurate_pow,(.L_x_9 - $_Z16partialSumKernelPdS_S_i$__internal_accurate_pow)
$_Z16partialSumKernelPdS_S_i$__internal_accurate_pow:
[----:B------:R-:W-:Y:S01]  /*0480*/  DADD R6, -RZ, |R4| ;  /* 0x00000000ff067229 */ /* 0x000fe20000000504 */
[----:B------:R-:W-:Y:S01]  /*0490*/  IMAD.MOV.U32 R14, RZ, RZ, RZ ;  /* 0x000000ffff0e7224 */ /* 0x000fe200078e00ff */
[----:B------:R-:W-:Y:S01]  /*04a0*/  MOV R21, 0x3ed0f5d2 ;  /* 0x3ed0f5d200157802 */ /* 0x000fe20000000f00 */
[----:B------:R-:W-:Y:S01]  /*04b0*/  IMAD.MOV.U32 R20, RZ, RZ, 0x41ad3b5a ;  /* 0x41ad3b5aff147424 */ /* 0x000fe200078e00ff */
[----:B------:R-:W-:Y:S01]  /*04c0*/  UMOV UR4, 0x7d2cafe2 ;  /* 0x7d2cafe200047882 */ /* 0x000fe20000000000 */
[----:B------:R-:W-:Y:S01]  /*04d0*/  UMOV UR5, 0x3eb0f5ff ;  /* 0x3eb0f5ff00057882 */ /* 0x000fe20000000000 */
[----:B------:R-:W-:Y:S01]  /*04e0*/  UMOV UR8, 0x3b39803f ;  /* 0x3b39803f00087882 */ /* 0x000fe20000000000 */
[----:B------:R-:W-:-:S03]  /*04f0*/  UMOV UR9, 0x3c7abc9e ;  /* 0x3c7abc9e00097882 */ /* 0x000fc60000000000 */
[----:B------:R-:W-:Y:S01]  /*0500*/  ISETP.GT.U32.AND P0, PT, R7, 0xfffff, PT ;  /* 0x000fffff0700780c */ /* 0x000fe20003f04070 */
[----:B------:R-:W-:-:S12]  /*0510*/  IMAD.MOV.U32 R10, RZ, RZ, R7 ;  /* 0x000000ffff0a7224 */ /* 0x000fd800078e0007 */
[----:B------:R-:W-:-:S10]  /*0520*/  @!P0 DMUL R8, R6, 1.80143985094819840000e+16 ;  /* 0x4350000006088828 */ /* 0x000fd40000000000 */
[----:B------:R-:W-:Y:S01]  /*0530*/  @!P0 MOV R10, R9 ;  /* 0x00000009000a8202 */ /* 0x000fe20000000f00 */
[----:B------:R-:W-:-:S03]  /*0540*/  @!P0 IMAD.MOV.U32 R6, RZ, RZ, R8 ;  /* 0x000000ffff068224 */ /* 0x000fc600078e0008 */
[----:B------:R-:W-:Y:S01]  /*0550*/  LOP3.LUT R10, R10, 0x800fffff, RZ, 0xc0, !PT ;  /* 0x800fffff0a0a7812 */ /* 0x000fe200078ec0ff */
[----:B------:R-:W-:Y:S01]  /*0560*/  IMAD.MOV.U32 R12, RZ, RZ, R6 ;  /* 0x000000ffff0c7224 */ /* 0x000fe200078e0006 */
[----:B------:R-:W-:Y:S02]  /*0570*/  SHF.R.U32.HI R6, RZ, 0x14, R7 ;  /* 0x00000014ff067819 */ /* 0x000fe40000011607 */
[----:B------:R-:W-:Y:S02]  /*0580*/  LOP3.LUT R13, R10, 0x3ff00000, RZ, 0xfc, !PT ;  /* 0x3ff000000a0d7812 */ /* 0x000fe400078efcff */
[----:B------:R-:W-:Y:S01]  /*0590*/  @!P0 LEA.HI R6, R9, 0xffffffca, RZ, 0xc ;  /* 0xffffffca09068811 */ /* 0x000fe200078f60ff */
[----:B------:R-:W-:Y:S01]  /*05a0*/  IMAD.MOV.U32 R9, RZ, RZ, 0x43300000 ;  /* 0x43300000ff097424 */ /* 0x000fe200078e00ff */
[----:B------:R-:W-:-:S03]  /*05b0*/  ISETP.GE.U32.AND P1, PT, R13, 0x3ff6a09f, PT ;  /* 0x3ff6a09f0d00780c */ /* 0x000fc60003f26070 */
[----:B------:R-:W-:-:S10]  /*05c0*/  VIADD R8, R6, 0xfffffc01 ;  /* 0xfffffc0106087836 */ /* 0x000fd40000000000 */
[----:B------:R-:W-:Y:S02]  /*05d0*/  @P1 VIADD R11, R13, 0xfff00000 ;  /* 0xfff000000d0b1836 */ /* 0x000fe40000000000 */
[----:B------:R-:W-:Y:S02]  /*05e0*/  @P1 VIADD R8, R6, 0xfffffc02 ;  /* 0xfffffc0206081836 */ /* 0x000fe40000000000 */
[----:B------:R-:W-:-:S03]  /*05f0*/  @P1 IMAD.MOV.U32 R13, RZ, RZ, R11 ;  /* 0x000000ffff0d1224 */ /* 0x000fc600078e000b */
[----:B------:R-:W-:-:S03]  /*0600*/  LOP3.LUT R8, R8, 0x80000000, RZ, 0x3c, !PT ;  /* 0x8000000008087812 */ /* 0x000fc600078e3cff */
[C---:B------:R-:W-:Y:S02]  /*0610*/  DADD R16, R12.reuse, 1 ;  /* 0x3ff000000c107429 */ /* 0x040fe40000000000 */
[----:B------:R-:W-:-:S04]  /*0620*/  DADD R12, R12, -1 ;  /* 0xbff000000c0c7429 */ /* 0x000fc80000000000 */
[----:B------:R-:W0:Y:S02]  /*0630*/  MUFU.RCP64H R15, R17 ;  /* 0x00000011000f7308 */ /* 0x000e240000001800 */
[----:B0-----:R-:W-:-:S08]  /*0640*/  DFMA R10, -R16, R14, 1 ;  /* 0x3ff00000100a742b */ /* 0x001fd0000000010e */
[----:B------:R-:W-:-:S08]  /*0650*/  DFMA R10, R10, R10, R10 ;  /* 0x0000000a0a0a722b */ /* 0x000fd0000000000a */
[----:B------:R-:W-:-:S08]  /*0660*/  DFMA R14, R14, R10, R14 ;  /* 0x0000000a0e0e722b */ /* 0x000fd0000000000e */
[----:B------:R-:W-:-:S08]  /*0670*/  DMUL R10, R12, R14 ;  /* 0x0000000e0c0a7228 */ /* 0x000fd00000000000 */
[----:B------:R-:W-:-:S08]  /*0680*/  DFMA R10, R12, R14, R10 ;  /* 0x0000000e0c0a722b */ /* 0x000fd0000000000a */
[----:B------:R-:W-:-:S08]  /*0690*/  DMUL R18, R10, R10 ;  /* 0x0000000a0a127228 */ /* 0x000fd00000000000 */
[----:B------:R-:W-:Y:S01]  /*06a0*/  DFMA R16, R18, UR4, R20 ;  /* 0x0000000412107c2b */ /* 0x000fe20008000014 */
[----:B------:R-:W-:Y:S01]  /*06b0*/  UMOV UR4, 0x75488a3f ;  /* 0x75488a3f00047882 */ /* 0x000fe20000000000 */
[----:B------:R-:W-:Y:S01]  /*06c0*/  UMOV UR5, 0x3ef3b20a ;  /* 0x3ef3b20a00057882 */ /* 0x000fe20000000000 */
[----:B------:R-:W-:-:S05]  /*06d0*/  DADD R20, R12, -R10 ;  /* 0x000000000c147229 */ /* 0x000fca000000080a */
[----:B------:R-:W-:Y:S01]  /*06e0*/  DFMA R16, R18, R16, UR4 ;  /* 0x0000000412107e2b */ /* 0x000fe20008000010 */
[----:B------:R-:W-:Y:S01]  /*06f0*/  UMOV UR4, 0xe4faecd5 ;  /* 0xe4faecd500047882 */ /* 0x000fe20000000000 */
[----:B------:R-:W-:Y:S01]  /*0700*/  UMOV UR5, 0x3f1745cd ;  /* 0x3f1745cd00057882 */ /* 0x000fe20000000000 */
[----:B------:R-:W-:-:S05]  /*0710*/  DADD R22, R20, R20 ;  /* 0x0000000014167229 */ /* 0x000fca0000000014 */
[----:B------:R-:W-:Y:S01]  /*0720*/  DFMA R16, R18, R16, UR4 ;  /* 0x0000000412107e2b */ /* 0x000fe20008000010 */
[----:B------:R-:W-:Y:S01]  /*0730*/  UMOV UR4, 0x258a578b ;  /* 0x258a578b00047882 */ /* 0x000fe20000000000 */
[----:B------:R-:W-:Y:S01]  /*0740*/  UMOV UR5, 0x3f3c71c7 ;  /* 0x3f3c71c700057882 */ /* 0x000fe20000000000 */
[----:B------:R-:W-:-:S05]  /*0750*/  DFMA R22, R12, -R10, R22 ;  /* 0x8000000a0c16722b */ /* 0x000fca0000000016 */
[----:B------:R-:W-:Y:S01]  /*0760*/  DFMA R16, R18, R16, UR4 ;  /* 0x0000000412107e2b */ /* 0x000fe20008000010 */
[----:B------:R-:W-:Y:S01]  /*0770*/  UMOV UR4, 0x9242b910 ;  /* 0x9242b91000047882 */ /* 0x000fe20000000000 */
[----:B------:R-:W-:Y:S01]  /*0780*/  UMOV UR5, 0x3f624924 ;  /* 0x3f62492400057882 */ /* 0x000fe20000000000 */
[----:B------:R-:W-:-:S05]  /*0790*/  DMUL R14, R14, R22 ;  /* 0x000000160e0e7228 */ /* 0x000fca0000000000 */
[----:B------:R-:W-:Y:S01]  /*07a0*/  DFMA R16, R18, R16, UR4 ;  /* 0x0000000412107e2b */ /* 0x000fe20008000010 */
[----:B------:R-:W-:Y:S01]  /*07b0*/  UMOV UR4, 0x99999dfb ;  /* 0x99999dfb00047882 */ /* 0x000fe20000000000 */
[----:B------:R-:W-:-:S06]  /*07c0*/  UMOV UR5, 0x3f899999 ;  /* 0x3f89999900057882 */ /* 0x000fcc0000000000 */
[----:B------:R-:W-:Y:S01]  /*07d0*/  DFMA R20, R18, R16, UR4 ;  /* 0x0000000412147e2b */ /* 0x000fe20008000010 */
[----:B------:R-:W-:Y:S01]  /*07e0*/  UMOV UR4, 0x55555555 ;  /* 0x5555555500047882 */ /* 0x000fe20000000000 */
[----:B------:R-:W-:Y:S01]  /*07f0*/  UMOV UR5, 0x3fb55555 ;  /* 0x3fb5555500057882 */ /* 0x000fe20000000000 */
[----:B------:R-:W-:-:S05]  /*0800*/  DMUL R16, R10, R10 ;  /* 0x0000000a0a107228 */ /* 0x000fca0000000000 */
[----:B------:R-:W-:-:S03]  /*0810*/  DFMA R12, R18, R20, UR4 ;  /* 0x00000004120c7e2b */ /* 0x000fc60008000014 */
[----:B------:R-:W-:-:S05]  /*0820*/  DFMA R24, R10, R10, -R16 ;  /* 0x0000000a0a18722b */ /* 0x000fca0000000810 */
[----:B------:R-:W-:Y:S01]  /*0830*/  DADD R22, -R12, UR4 ;  /* 0x000000040c167e29 */ /* 0x000fe20008000100 */
[----:B------:R-:W-:Y:S01]  /*0840*/  UMOV UR4, 0xb9e7b0 ;  /* 0x00b9e7b000047882 */ /* 0x000fe20000000000 */
[----:B------:R-:W-:-:S06]  /*0850*/  UMOV UR5, 0x3c46a4cb ;  /* 0x3c46a4cb00057882 */ /* 0x000fcc0000000000 */
[----:B------:R-:W-:Y:S02]  /*0860*/  DFMA R18, R18, R20, R22 ;  /* 0x000000141212722b */ /* 0x000fe40000000016 */
[----:B------:R-:W-:Y:S01]  /*0870*/  DMUL R20, R10, R16 ;  /* 0x000000100a147228 */ /* 0x000fe20000000000 */
[----:B------:R-:W-:Y:S02]  /*0880*/  VIADD R23, R15, 0x100000 ;  /* 0x001000000f177836 */ /* 0x000fe40000000000 */
[----:B------:R-:W-:-:S03]  /*0890*/  IMAD.MOV.U32 R22, RZ, RZ, R14 ;  /* 0x000000ffff167224 */ /* 0x000fc600078e000e */
[----:B------:R-:W-:Y:S01]  /*08a0*/  DADD R18, R18, -UR4 ;  /* 0x8000000412127e29 */ /* 0x000fe20008000000 */
[----:B------:R-:W-:Y:S01]  /*08b0*/  UMOV UR4, 0x80000000 ;  /* 0x8000000000047882 */ /* 0x000fe20000000000 */
[----:B------:R-:W-:Y:S01]  /*08c0*/  UMOV UR5, 0x43300000 ;  /* 0x4330000000057882 */ /* 0x000fe20000000000 */
[C---:B------:R-:W-:Y:S02]  /*08d0*/  DFMA R22, R10.reuse, R22, R24 ;  /* 0x000000160a16722b */ /* 0x040fe40000000018 */
[----:B------:R-:W-:Y:S02]  /*08e0*/  DFMA R24, R10, R16, -R20 ;  /* 0x000000100a18722b */ /* 0x000fe40000000814 */
[----:B------:R-:W-:Y:S01]  /*08f0*/  DADD R8, R8, -UR4 ;  /* 0x8000000408087e29 */ /* 0x000fe20008000000 */
[----:B------:R-:W-:Y:S01]  /*0900*/  UMOV UR4, 0xfefa39ef ;  /* 0xfefa39ef00047882 */ /* 0x000fe20000000000 */
[----:B------:R-:W-:-:S04]  /*0910*/  UMOV UR5, 0x3fe62e42 ;  /* 0x3fe62e4200057882 */ /* 0x000fc80000000000 */
[----:B------:R-:W-:Y:S02]  /*0920*/  DFMA R24, R14, R16, R24 ;  /* 0x000000100e18722b */ /* 0x000fe40000000018 */
[----:B------:R-:W-:-:S06]  /*0930*/  DADD R16, R12, R18 ;  /* 0x000000000c107229 */ /* 0x000fcc0000000012 */
[----:B------:R-:W-:Y:S02]  /*0940*/  DFMA R22, R10, R22, R24 ;  /* 0x000000160a16722b */ /* 0x000fe40000000018 */
[----:B------:R-:W-:Y:S02]  /*0950*/  DADD R24, R12, -R16 ;  /* 0x000000000c187229 */ /* 0x000fe40000000810 */
[----:B------:R-:W-:-:S06]  /*0960*/  DMUL R12, R16, R20 ;  /* 0x00000014100c7228 */ /* 0x000fcc0000000000 */
[----:B------:R-:W-:Y:S02]  /*0970*/  DADD R24, R18, R24 ;  /* 0x0000000012187229 */ /* 0x000fe40000000018 */
[----:B------:R-:W-:-:S08]  /*0980*/  DFMA R18, R16, R20, -R12 ;  /* 0x000000141012722b */ /* 0x000fd0000000080c */
[----:B------:R-:W-:-:S08]  /*0990*/  DFMA R18, R16, R22, R18 ;  /* 0x000000161012722b */ /* 0x000fd00000000012 */
[----:B------:R-:W-:-:S08]  /*09a0*/  DFMA R24, R24, R20, R18 ;  /* 0x000000141818722b */ /* 0x000fd00000000012 */
[----:B------:R-:W-:-:S08]  /*09b0*/  DADD R18, R12, R24 ;  /* 0x000000000c127229 */ /* 0x000fd00000000018 */
[--C-:B------:R-:W-:Y:S02]  /*09c0*/  DADD R16, R10, R18.reuse ;  /* 0x000000000a107229 */ /* 0x100fe40000000012 */
[----:B------:R-:W-:-:S06]  /*09d0*/  DADD R12, R12, -R18 ;  /* 0x000000000c0c7229 */ /* 0x000fcc0000000812 */
[----:B------:R-:W-:Y:S02]  /*09e0*/  DADD R10, R10, -R16 ;  /* 0x000000000a0a7229 */ /* 0x000fe40000000810 */
[----:B------:R-:W-:-:S06]  /*09f0*/  DADD R12, R24, R12 ;  /* 0x00000000180c7229 */ /* 0x000fcc000000000c */
[----:B------:R-:W-:-:S08]  /*0a00*/  DADD R10, R18, R10 ;  /* 0x00000000120a7229 */ /* 0x000fd0000000000a */
[----:B------:R-:W-:-:S08]  /*0a10*/  DADD R10, R12, R10 ;  /* 0x000000000c0a7229 */ /* 0x000fd0000000000a */
[----:B------:R-:W-:-:S08]  /*0a20*/  DADD R10, R14, R10 ;  /* 0x000000000e0a7229 */ /* 0x000fd0000000000a */
[----:B------:R-:W-:-:S08]  /*0a30*/  DADD R12, R16, R10 ;  /* 0x00000000100c7229 */ /* 0x000fd0000000000a */
[--C-:B------:R-:W-:Y:S02]  /*0a40*/  DFMA R6, R8, UR4, R12.reuse ;  /* 0x0000000408067c2b */ /* 0x100fe4000800000c */
[----:B------:R-:W-:-:S06]  /*0a50*/  DADD R16, R16, -R12 ;  /* 0x0000000010107229 */ /* 0x000fcc000000080c */
[----:B------:R-:W-:Y:S02]  /*0a60*/  DFMA R14, R8, -UR4, R6 ;  /* 0x80000004080e7c2b */ /* 0x000fe40008000006 */
[----:B------:R-:W-:-:S06]  /*0a70*/  DADD R16, R10, R16 ;  /* 0x000000000a107229 */ /* 0x000fcc0000000010 */
[----:B------:R-:W-:-:S08]  /*0a80*/  DADD R14, -R12, R14 ;  /* 0x000000000c0e7229 */ /* 0x000fd0000000010e */
[----:B------:R-:W-:-:S08]  /*0a90*/  DADD R14, R16, -R14 ;  /* 0x00000000100e7229 */ /* 0x000fd0000000080e */
[----:B------:R-:W-:-:S08]  /*0aa0*/  DFMA R14, R8, UR8, R14 ;  /* 0x00000008080e7c2b */ /* 0x000fd0000800000e */
[----:B------:R-:W-:-:S08]  /*0ab0*/  DADD R8, R6, R14 ;  /* 0x0000000006087229 */ /* 0x000fd0000000000e */
[----:B------:R-:W-:Y:S02]  /*0ac0*/  DADD R10, R6, -R8 ;  /* 0x00000000060a7229 */ /* 0x000fe40000000808 */
[----:B------:R-:W-:-:S06]  /*0ad0*/  DMUL R6, R8, 2 ;  /* 0x4000000008067828 */ /* 0x000fcc0000000000 */
[----:B------:R-:W-:Y:S02]  /*0ae0*/  DADD R10, R14, R10 ;  /* 0x000000000e0a7229 */ /* 0x000fe4000000000a */
[----:B------:R-:W-:-:S08]  /*0af0*/  DFMA R12, R8, 2, -R6 ;  /* 0x40000000080c782b */ /* 0x000fd00000000806 */
[----:B------:R-:W-:Y:S01]  /*0b00*/  DFMA R12, R10, 2, R12 ;  /* 0x400000000a0c782b */ /* 0x000fe2000000000c */
[----:B------:R-:W-:Y:S01]  /*0b10*/  MOV R10, 0x652b82fe ;  /* 0x652b82fe000a7802 */ /* 0x000fe20000000f00 */
[----:B------:R-:W-:-:S06]  /*0b20*/  IMAD.MOV.U32 R11, RZ, RZ, 0x3ff71547 ;  /* 0x3ff71547ff0b7424 */ /* 0x000fcc00078e00ff */
[----:B------:R-:W-:-:S08]  /*0b30*/  DADD R8, R6, R12 ;  /* 0x0000000006087229 */ /* 0x000fd0000000000c */
[----:B------:R-:W-:Y:S02]  /*0b40*/  DFMA R10, R8, R10, 6.75539944105574400000e+15 ;  /* 0x43380000080a742b */ /* 0x000fe4000000000a */
[----:B------:R-:W-:Y:S01]  /*0b50*/  FSETP.GEU.AND P0, PT, |R9|, 4.1917929649353027344, PT ;  /* 0x4086232b0900780b */ /* 0x000fe20003f0e200 */
[----:B------:R-:W-:-:S05]  /*0b60*/  DADD R6, R6, -R8 ;  /* 0x0000000006067229 */ /* 0x000fca0000000808 */
[----:B------:R-:W-:-:S03]  /*0b70*/  DADD R14, R10, -6.75539944105574400000e+15 ;  /* 0xc33800000a0e7429 */ /* 0x000fc60000000000 */
[----:B------:R-:W-:-:S05]  /*0b80*/  DADD R12, R12, R6 ;  /* 0x000000000c0c7229 */ /* 0x000fca0000000006 */
[----:B------:R-:W-:Y:S01]  /*0b90*/  DFMA R16, R14, -UR4, R8 ;  /* 0x800000040e107c2b */ /* 0x000fe20008000008 */
[----:B------:R-:W-:Y:S01]  /*0ba0*/  UMOV UR4, 0x3b39803f ;  /* 0x3b39803f00047882 */ /* 0x000fe20000000000 */
[----:B------:R-:W-:-:S06]  /*0bb0*/  UMOV UR5, 0x3c7abc9e ;  /* 0x3c7abc9e00057882 */ /* 0x000fcc0000000000 */
[----:B------:R-:W-:Y:S01]  /*0bc0*/  DFMA R14, R14, -UR4, R16 ;  /* 0x800000040e0e7c2b */ /* 0x000fe20008000010 */
[----:B------:R-:W-:Y:S01]  /*0bd0*/  UMOV UR4, 0x69ce2bdf ;  /* 0x69ce2bdf00047882 */ /* 0x000fe20000000000 */
[----:B------:R-:W-:Y:S01]  /*0be0*/  IMAD.MOV.U32 R16, RZ, RZ, -0x35dec16 ;  /* 0xfca213eaff107424 */ /* 0x000fe200078e00ff */
[----:B------:R-:W-:Y:S01]  /*0bf0*/  UMOV UR5, 0x3e5ade15 ;  /* 0x3e5ade1500057882 */ /* 0x000fe20000000000 */
[----:B------:R-:W-:-:S06]  /*0c00*/  IMAD.MOV.U32 R17, RZ, RZ, 0x3e928af3 ;  /* 0x3e928af3ff117424 */ /* 0x000fcc00078e00ff */
[----:B------:R-:W-:Y:S01]  /*0c10*/  DFMA R16, R14, UR4, R16 ;  /* 0x000000040e107c2b */ /* 0x000fe20008000010 */
[----:B------:R-:W-:Y:S01]  /*0c20*/  UMOV UR4, 0x62401315 ;  /* 0x6240131500047882 */ /* 0x000fe20000000000 */
[----:B------:R-:W-:-:S06]  /*0c30*/  UMOV UR5, 0x3ec71dee ;  /* 0x3ec71dee00057882 */ /* 0x000fcc0000000000 */
[----:B------:R-:W-:Y:S01]  /*0c40*/  DFMA R16, R14, R16, UR4 ;  /* 0x000000040e107e2b */ /* 0x000fe20008000010 */
        /* <DEDUP_REMOVED lines=20> */
[----:B------:R-:W-:-:S08]  /*0d90*/  DFMA R16, R14, R16, UR4 ;  /* 0x000000040e107e2b */ /* 0x000fd00008000010 */
[----:B------:R-:W-:-:S08]  /*0da0*/  DFMA R16, R14, R16, 1 ;  /* 0x3ff000000e10742b */ /* 0x000fd00000000010 */
[----:B------:R-:W-:-:S10]  /*0db0*/  DFMA R14, R14, R16, 1 ;  /* 0x3ff000000e0e742b */ /* 0x000fd40000000010 */
[----:B------:R-:W-:Y:S02]  /*0dc0*/  IMAD R7, R10, 0x100000, R15 ;  /* 0x001000000a077824 */ /* 0x000fe400078e020f */
[----:B------:R-:W-:Y:S01]  /*0dd0*/  IMAD.MOV.U32 R6, RZ, RZ, R14 ;  /* 0x000000ffff067224 */ /* 0x000fe200078e000e */
[----:B------:R-:W-:Y:S06]  /*0de0*/  @!P0 BRA `(.L_x_7) ;  /* 0x0000000000308947 */ /* 0x000fec0003800000 */
[----:B------:R-:W-:Y:S01]  /*0df0*/  FSETP.GEU.AND P1, PT, |R9|, 4.2275390625, PT ;  /* 0x408748000900780b */ /* 0x000fe20003f2e200 */
[C---:B------:R-:W-:Y:S02]  /*0e00*/  DADD R16, R8.reuse, +INF ;  /* 0x7ff0000008107429 */ /* 0x040fe40000000000 */
[----:B------:R-:W-:-:S08]  /*0e10*/  DSETP.GEU.AND P0, PT, R8, RZ, PT ;  /* 0x000000ff0800722a */ /* 0x000fd00003f0e000 */
[----:B------:R-:W-:Y:S02]  /*0e20*/  FSEL R7, R17, RZ, P0 ;  /* 0x000000ff11077208 */ /* 0x000fe40000000000 */
[----:B------:R-:W-:-:S04]  /*0e30*/  @!P1 LEA.HI R6, R10, R10, RZ, 0x1 ;  /* 0x0000000a0a069211 */ /* 0x000fc800078f08ff */
[----:B------:R-:W-:Y:S02]  /*0e40*/  @!P1 SHF.R.S32.HI R9, RZ, 0x1, R6 ;  /* 0x00000001ff099819 */ /* 0x000fe40000011406 */
[----:B------:R-:W-:Y:S02]  /*0e50*/  FSEL R6, R16, RZ, P0 ;  /* 0x000000ff10067208 */ /* 0x000fe40000000000 */
[----:B------:R-:W-:Y:S01]  /*0e60*/  @!P1 IADD3 R8, PT, PT, R10, -R9, RZ ;  /* 0x800000090a089210 */ /* 0x000fe20007ffe0ff */
[----:B------:R-:W-:-:S03]  /*0e70*/  @!P1 IMAD R15, R9, 0x100000, R15 ;  /* 0x00100000090f9824 */ /* 0x000fc600078e020f */
[----:B------:R-:W-:Y:S01]  /*0e80*/  @!P1 LEA R9, R8, 0x3ff00000, 0x14 ;  /* 0x3ff0000008099811 */ /* 0x000fe200078ea0ff */
[----:B------:R-:W-:-:S06]  /*0e90*/  @!P1 IMAD.MOV.U32 R8, RZ, RZ, RZ ;  /* 0x000000ffff089224 */ /* 0x000fcc00078e00ff */
[----:B------:R-:W-:-:S11]  /*0ea0*/  @!P1 DMUL R6, R14, R8 ;  /* 0x000000080e069228 */ /* 0x000fd60000000000 */
.L_x_7:
[----:B------:R-:W-:Y:S02]  /*0eb0*/  DFMA R12, R12, R6, R6 ;  /* 0x000000060c0c722b */ /* 0x000fe40000000006 */
[----:B------:R-:W-:-:S08]  /*0ec0*/  DSETP.NEU.AND P0, PT, |R6|, +INF , PT ;  /* 0x7ff000000600742a */ /* 0x000fd00003f0d200 */
[----:B------:R-:W-:Y:S01]  /*0ed0*/  FSEL R8, R6, R12, !P0 ;  /* 0x0000000c06087208 */ /* 0x000fe20004000000 */
[----:B------:R-:W-:Y:S01]  /*0ee0*/  IMAD.MOV.U32 R6, RZ, RZ, R0 ;  /* 0x000000ffff067224 */ /* 0x000fe200078e0000 */
[----:B------:R-:W-:Y:S01]  /*0ef0*/  FSEL R9, R7, R13, !P0 ;  /* 0x0000000d07097208 */ /* 0x000fe20004000000 */
[----:B------:R-:W-:-:S04]  /*0f00*/  IMAD.MOV.U32 R7, RZ, RZ, 0x0 ;  /* 0x00000000ff077424 */ /* 0x000fc800078e00ff */
[----:B------:R-:W-:Y:S05]  /*0f10*/  RET.REL.NODEC R6 `(_Z16partialSumKernelPdS_S_i) ;  /* 0xfffffff006387950 */ /* 0x000fea0003c3ffff */
.L_x_8:
[----:B------:R-:W-:-:S00]  /*0f20*/  BRA `(.L_x_8) ;  /* 0xfffffffc00fc7947 */ /* 0x000fc0000383ffff */
[----:B------:R-:W-:-:S00]  /*0f30*/  NOP ;  /* 0x0000000000007918 */ /* 0x000fc00000000000 */
        /* <DEDUP_REMOVED lines=12> */
.L_x_9:


//--------------------- .nv.shared._Z16partialSumKernelPdS_S_i --------------------------
	.section	.nv.shared._Z16partialSumKernelPdS_S_i,"aw",@nobits
	.sectionflags	@""
	.align	16
	.zero		1024


//--------------------- .nv.shared.reserved.0     --------------------------
	.section	.nv.shared.reserved.0,"aw",@nobits
	.weak		__nv_reservedSMEM_offset_0_alias
	.size		__nv_reservedSMEM_offset_0_alias, 0, 64
	.other		__nv_reservedSMEM_offset_0_alias,@"STO_CUDA_RESERVED_SHARED STV_DEFAULT"
__nv_reservedSMEM_offset_0_alias:
	.zero		0
	.zero		64


//--------------------- .nv.constant0._Z16partialSumKernelPdS_S_i --------------------------
	.section	.nv.constant0._Z16partialSumKernelPdS_S_i,"a",@progbits
	.sectionflags	@""
	.align	4
.nv.constant0._Z16partialSumKernelPdS_S_i:
	.zero		924


//--------------------- SYMBOLS --------------------------

	.type		.nv.reservedSmem.offset0,@object
	.size		.nv.reservedSmem.offset0,0x4
	.type		.nv.reservedSmem.cap,@object
	.size		.nv.reservedSmem.cap,0x4
